//
// Generated by NVIDIA NVVM Compiler
//
// Compiler Build ID: CL-36424714
// Cuda compilation tools, release 13.0, V13.0.88
// Based on NVVM 20.0.0
//

.version 9.0
.target sm_100
.address_size 64

	// .globl	_Z8gradientPPfS0_S0_S_S_S_S_fffiii

.visible .entry _Z8gradientPPfS0_S0_S_S_S_S_fffiii(
	.param .u64 .ptr .align 1 _Z8gradientPPfS0_S0_S_S_S_S_fffiii_param_0,
	.param .u64 .ptr .align 1 _Z8gradientPPfS0_S0_S_S_S_S_fffiii_param_1,
	.param .u64 .ptr .align 1 _Z8gradientPPfS0_S0_S_S_S_S_fffiii_param_2,
	.param .u64 .ptr .align 1 _Z8gradientPPfS0_S0_S_S_S_S_fffiii_param_3,
	.param .u64 .ptr .align 1 _Z8gradientPPfS0_S0_S_S_S_S_fffiii_param_4,
	.param .u64 .ptr .align 1 _Z8gradientPPfS0_S0_S_S_S_S_fffiii_param_5,
	.param .u64 .ptr .align 1 _Z8gradientPPfS0_S0_S_S_S_S_fffiii_param_6,
	.param .f32 _Z8gradientPPfS0_S0_S_S_S_S_fffiii_param_7,
	.param .f32 _Z8gradientPPfS0_S0_S_S_S_S_fffiii_param_8,
	.param .f32 _Z8gradientPPfS0_S0_S_S_S_S_fffiii_param_9,
	.param .u32 _Z8gradientPPfS0_S0_S_S_S_S_fffiii_param_10,
	.param .u32 _Z8gradientPPfS0_S0_S_S_S_S_fffiii_param_11,
	.param .u32 _Z8gradientPPfS0_S0_S_S_S_S_fffiii_param_12
)
{
	.reg .b32 	%r<51>;
	.reg .b32 	%f<16>;
	.reg .b64 	%rd<24>;

	ld.param.u64 	%rd1, [_Z8gradientPPfS0_S0_S_S_S_S_fffiii_param_3];
	ld.param.u64 	%rd2, [_Z8gradientPPfS0_S0_S_S_S_S_fffiii_param_4];
	ld.param.u64 	%rd3, [_Z8gradientPPfS0_S0_S_S_S_S_fffiii_param_5];
	ld.param.u64 	%rd4, [_Z8gradientPPfS0_S0_S_S_S_S_fffiii_param_6];
	ld.param.f32 	%f1, [_Z8gradientPPfS0_S0_S_S_S_S_fffiii_param_7];
	ld.param.f32 	%f2, [_Z8gradientPPfS0_S0_S_S_S_S_fffiii_param_8];
	ld.param.f32 	%f3, [_Z8gradientPPfS0_S0_S_S_S_S_fffiii_param_9];
	ld.param.u32 	%r1, [_Z8gradientPPfS0_S0_S_S_S_S_fffiii_param_10];
	ld.param.u32 	%r2, [_Z8gradientPPfS0_S0_S_S_S_S_fffiii_param_11];
	ld.param.u32 	%r3, [_Z8gradientPPfS0_S0_S_S_S_S_fffiii_param_12];
	cvta.to.global.u64 	%rd5, %rd4;
	cvta.to.global.u64 	%rd6, %rd3;
	cvta.to.global.u64 	%rd7, %rd2;
	cvta.to.global.u64 	%rd8, %rd1;
	mov.u32 	%r4, %ntid.z;
	div.u32 	%r5, %r3, %r4;
	mov.u32 	%r6, %ctaid.y;
	div.u32 	%r7, %r6, %r5;
	mul.lo.s32 	%r8, %r7, %r5;
	sub.s32 	%r9, %r6, %r8;
	mov.u32 	%r10, %tid.x;
	mov.u32 	%r11, %ntid.x;
	mov.u32 	%r12, %ctaid.x;
	mov.u32 	%r13, %tid.y;
	mov.u32 	%r14, %ntid.y;
	mad.lo.s32 	%r15, %r9, %r14, %r13;
	mov.u32 	%r16, %tid.z;
	mad.lo.s32 	%r17, %r7, %r4, %r16;
	mad.lo.s32 	%r18, %r1, %r17, %r1;
	shl.b32 	%r19, %r17, 1;
	add.s32 	%r20, %r19, 2;
	add.s32 	%r21, %r18, %r20;
	add.s32 	%r22, %r15, %r20;
	mad.lo.s32 	%r23, %r1, %r22, %r1;
	shl.b32 	%r24, %r17, 2;
	shl.b32 	%r25, %r15, 1;
	mad.lo.s32 	%r26, %r11, %r12, %r10;
	add.s32 	%r27, %r26, %r24;
	add.s32 	%r28, %r27, %r25;
	mad.lo.s32 	%r29, %r21, %r2, %r28;
	add.s32 	%r30, %r29, %r23;
	add.s32 	%r31, %r30, 6;
	add.s32 	%r32, %r1, %r19;
	sub.s32 	%r33, -2, %r32;
	mul.lo.s32 	%r34, %r33, %r2;
	sub.s32 	%r35, -3, %r19;
	sub.s32 	%r36, %r34, %r24;
	mad.lo.s32 	%r37, %r35, %r1, %r36;
	sub.s32 	%r38, %r37, %r25;
	add.s32 	%r39, %r38, %r31;
	add.s32 	%r40, %r39, -6;
	mul.wide.s32 	%rd9, %r31, 4;
	add.s64 	%rd10, %rd8, %rd9;
	ld.global.f32 	%f4, [%rd10+8];
	ld.global.f32 	%f5, [%rd10];
	add.f32 	%f6, %f4, %f5;
	mul.f32 	%f7, %f1, %f6;
	mul.wide.s32 	%rd11, %r40, 4;
	add.s64 	%rd12, %rd7, %rd11;
	st.global.f32 	[%rd12], %f7;
	add.s32 	%r41, %r1, 3;
	mul.wide.s32 	%rd13, %r41, 4;
	add.s64 	%rd14, %rd10, %rd13;
	ld.global.f32 	%f8, [%rd14];
	mul.wide.s32 	%rd15, %r1, 4;
	xor.b64  	%rd16, %rd15, -4;
	add.s64 	%rd17, %rd10, %rd16;
	ld.global.f32 	%f9, [%rd17];
	add.f32 	%f10, %f8, %f9;
	mul.f32 	%f11, %f2, %f10;
	add.s64 	%rd18, %rd6, %rd11;
	st.global.f32 	[%rd18], %f11;
	add.s32 	%r42, %r1, 2;
	mul.lo.s32 	%r43, %r42, %r2;
	mad.lo.s32 	%r44, %r1, 3, %r43;
	add.s32 	%r45, %r44, 6;
	sub.s32 	%r46, -2, %r1;
	mul.lo.s32 	%r47, %r46, %r2;
	shl.b32 	%r48, %r1, 1;
	sub.s32 	%r49, %r47, %r48;
	add.s32 	%r50, %r49, -3;
	mul.wide.s32 	%rd19, %r45, 4;
	add.s64 	%rd20, %rd17, %rd19;
	ld.global.f32 	%f12, [%rd20];
	mul.wide.s32 	%rd21, %r50, 4;
	add.s64 	%rd22, %rd10, %rd21;
	ld.global.f32 	%f13, [%rd22];
	add.f32 	%f14, %f12, %f13;
	mul.f32 	%f15, %f3, %f14;
	add.s64 	%rd23, %rd5, %rd11;
	st.global.f32 	[%rd23], %f15;
	ret;

}
	// .globl	_Z10initializePfS_S_S_fffiii
.visible .entry _Z10initializePfS_S_S_fffiii(
	.param .u64 .ptr .align 1 _Z10initializePfS_S_S_fffiii_param_0,
	.param .u64 .ptr .align 1 _Z10initializePfS_S_S_fffiii_param_1,
	.param .u64 .ptr .align 1 _Z10initializePfS_S_S_fffiii_param_2,
	.param .u64 .ptr .align 1 _Z10initializePfS_S_S_fffiii_param_3,
	.param .f32 _Z10initializePfS_S_S_fffiii_param_4,
	.param .f32 _Z10initializePfS_S_S_fffiii_param_5,
	.param .f32 _Z10initializePfS_S_S_fffiii_param_6,
	.param .u32 _Z10initializePfS_S_S_fffiii_param_7,
	.param .u32 _Z10initializePfS_S_S_fffiii_param_8,
	.param .u32 _Z10initializePfS_S_S_fffiii_param_9
)
{
	.reg .b32 	%r<55>;
	.reg .b64 	%rd<24>;

	ld.param.u64 	%rd1, [_Z10initializePfS_S_S_fffiii_param_0];
	ld.param.u64 	%rd2, [_Z10initializePfS_S_S_fffiii_param_1];
	ld.param.u64 	%rd3, [_Z10initializePfS_S_S_fffiii_param_2];
	ld.param.u64 	%rd4, [_Z10initializePfS_S_S_fffiii_param_3];
	ld.param.u32 	%r1, [_Z10initializePfS_S_S_fffiii_param_7];
	ld.param.u32 	%r2, [_Z10initializePfS_S_S_fffiii_param_8];
	ld.param.u32 	%r3, [_Z10initializePfS_S_S_fffiii_param_9];
	cvta.to.global.u64 	%rd5, %rd4;
	cvta.to.global.u64 	%rd6, %rd3;
	cvta.to.global.u64 	%rd7, %rd2;
	cvta.to.global.u64 	%rd8, %rd1;
	mov.u32 	%r4, %ntid.z;
	div.u32 	%r5, %r3, %r4;
	mov.u32 	%r6, %ctaid.y;
	div.u32 	%r7, %r6, %r5;
	mul.lo.s32 	%r8, %r7, %r5;
	sub.s32 	%r9, %r6, %r8;
	mov.u32 	%r10, %tid.x;
	mov.u32 	%r11, %ntid.x;
	mov.u32 	%r12, %ctaid.x;
	mov.u32 	%r13, %tid.y;
	mov.u32 	%r14, %ntid.y;
	mad.lo.s32 	%r15, %r9, %r14, %r13;
	mov.u32 	%r16, %tid.z;
	mad.lo.s32 	%r17, %r7, %r4, %r16;
	mad.lo.s32 	%r18, %r1, %r17, %r1;
	shl.b32 	%r19, %r17, 1;
	add.s32 	%r20, %r19, 2;
	add.s32 	%r21, %r18, %r20;
	add.s32 	%r22, %r15, %r20;
	mad.lo.s32 	%r23, %r1, %r22, %r1;
	shl.b32 	%r24, %r17, 2;
	shl.b32 	%r25, %r15, 1;
	mad.lo.s32 	%r26, %r11, %r12, %r10;
	add.s32 	%r27, %r26, %r24;
	add.s32 	%r28, %r27, %r25;
	mad.lo.s32 	%r29, %r21, %r2, %r28;
	add.s32 	%r30, %r29, %r23;
	add.s32 	%r31, %r30, 6;
	mul.wide.s32 	%rd9, %r31, 4;
	add.s64 	%rd10, %rd8, %rd9;
	mov.b32 	%r32, 1036831949;
	st.global.u32 	[%rd10], %r32;
	st.global.u32 	[%rd10+8], %r32;
	add.s32 	%r33, %r1, %r19;
	sub.s32 	%r34, -2, %r33;
	mul.lo.s32 	%r35, %r34, %r2;
	sub.s32 	%r36, -3, %r19;
	sub.s32 	%r37, %r35, %r24;
	mad.lo.s32 	%r38, %r36, %r1, %r37;
	sub.s32 	%r39, %r38, %r25;
	add.s32 	%r40, %r39, %r31;
	add.s32 	%r41, %r40, -6;
	mul.wide.s32 	%rd11, %r41, 4;
	add.s64 	%rd12, %rd7, %rd11;
	mov.b32 	%r42, 1045220557;
	st.global.u32 	[%rd12], %r42;
	mul.wide.s32 	%rd13, %r1, 4;
	xor.b64  	%rd14, %rd13, -4;
	add.s64 	%rd15, %rd10, %rd14;
	st.global.u32 	[%rd15], %r32;
	shl.b32 	%r43, %r1, 1;
	add.s32 	%r44, %r43, 4;
	mul.wide.s32 	%rd16, %r44, 4;
	add.s64 	%rd17, %rd15, %rd16;
	st.global.u32 	[%rd17], %r32;
	add.s64 	%rd18, %rd6, %rd11;
	mov.b32 	%r45, 1050253722;
	st.global.u32 	[%rd18], %r45;
	sub.s32 	%r46, -2, %r1;
	mul.lo.s32 	%r47, %r46, %r2;
	sub.s32 	%r48, %r47, %r43;
	add.s32 	%r49, %r48, -3;
	mul.wide.s32 	%rd19, %r49, 4;
	add.s64 	%rd20, %rd10, %rd19;
	st.global.u32 	[%rd20], %r32;
	add.s32 	%r50, %r1, 2;
	mul.lo.s32 	%r51, %r50, %r2;
	mad.lo.s32 	%r52, %r1, 3, %r51;
	add.s32 	%r53, %r52, 6;
	mul.wide.s32 	%rd21, %r53, 4;
	add.s64 	%rd22, %rd15, %rd21;
	st.global.u32 	[%rd22], %r32;
	add.s64 	%rd23, %rd5, %rd11;
	mov.b32 	%r54, 1053609165;
	st.global.u32 	[%rd23], %r54;
	ret;

}


// ===== COMPILED SASS (sm_100) =====

	.target	sm_100

	.elftype	@"ET_EXEC"


//--------------------- .note.nv.tkinfo           --------------------------
	.section	.note.nv.tkinfo,"",@"SHT_NOTE"
	.sectionflags	@"SHF_NOTE_NV_TKINFO"
	.tkinfo
        /*0018*/ 	.word	0x00000002
        /*0030*/ 	.string	""
        /*0030*/ 	.string	"ptxas"
        /*0030*/ 	.string	"Cuda compilation tools, release 13.0, V13.0.88"
        /*0030*/ 	.string	"Build cuda_13.0.r13.0/compiler.36424714_0"
        /*0030*/ 	.string	"-arch sm_100 -m 64 "



//--------------------- .note.nv.cuinfo           --------------------------
	.section	.note.nv.cuinfo,"",@"SHT_NOTE"
	.sectionflags	@"SHF_NOTE_NV_CUINFO"
        /*0018*/ 	.short	0x0002
        /*001a*/ 	.short	0x0064
        /*001c*/ 	.short	0x0082
	.zero		2


//--------------------- .nv.info                  --------------------------
	.section	.nv.info,"",@"SHT_CUDA_INFO"
	.align	4


	//----- nvinfo : EIATTR_REGCOUNT
	.align		4
        /*0000*/ 	.byte	0x04, 0x2f
        /*0002*/ 	.short	(.L_1 - .L_0)
	.align		4
.L_0:
        /*0004*/ 	.word	index@(_Z8gradientPPfS0_S0_S_S_S_S_fffiii)
        /*0008*/ 	.word	0x0000001a


	//----- nvinfo : EIATTR_FRAME_SIZE
	.align		4
.L_1:
        /*000c*/ 	.byte	0x04, 0x11
        /*000e*/ 	.short	(.L_3 - .L_2)
	.align		4
.L_2:
        /*0010*/ 	.word	index@(_Z8gradientPPfS0_S0_S_S_S_S_fffiii)
        /*0014*/ 	.word	0x00000000


	//----- nvinfo : EIATTR_REGCOUNT
	.align		4
.L_3:
        /*0018*/ 	.byte	0x04, 0x2f
        /*001a*/ 	.short	(.L_5 - .L_4)
	.align		4
.L_4:
        /*001c*/ 	.word	index@(_Z10initializePfS_S_S_fffiii)
        /*0020*/ 	.word	0x0000001e


	//----- nvinfo : EIATTR_FRAME_SIZE
	.align		4
.L_5:
        /*0024*/ 	.byte	0x04, 0x11
        /*0026*/ 	.short	(.L_7 - .L_6)
	.align		4
.L_6:
        /*0028*/ 	.word	index@(_Z10initializePfS_S_S_fffiii)
        /*002c*/ 	.word	0x00000000


	//----- nvinfo : EIATTR_MIN_STACK_SIZE
	.align		4
.L_7:
        /*0030*/ 	.byte	0x04, 0x12
        /*0032*/ 	.short	(.L_9 - .L_8)
	.align		4
.L_8:
        /*0034*/ 	.word	index@(_Z10initializePfS_S_S_fffiii)
        /*0038*/ 	.word	0x00000000


	//----- nvinfo : EIATTR_MIN_STACK_SIZE
	.align		4
.L_9:
        /*003c*/ 	.byte	0x04, 0x12
        /*003e*/ 	.short	(.L_11 - .L_10)
	.align		4
.L_10:
        /*0040*/ 	.word	index@(_Z8gradientPPfS0_S0_S_S_S_S_fffiii)
        /*0044*/ 	.word	0x00000000
.L_11:


//--------------------- .nv.compat                --------------------------
	.section	.nv.compat,"",@"SHT_CUDA_COMPAT_INFO"
	.align	4
        /*0000*/ 	.byte	0x02, 0x09, 0x00, 0x00, 0x02, 0x02, 0x01, 0x00, 0x02, 0x05, 0x05, 0x00, 0x03, 0x07, 0x01, 0x01
        /*0010*/ 	.byte	0x02, 0x03, 0x00, 0x00, 0x02, 0x06, 0x01, 0x00, 0x04, 0x0b, 0x08, 0x00, 0x09, 0x00, 0x00, 0x00
        /*0020*/ 	.byte	0x00, 0x00, 0x00, 0x00


//--------------------- .nv.info._Z10initializePfS_S_S_fffiii --------------------------
	.section	.nv.info._Z10initializePfS_S_S_fffiii,"",@"SHT_CUDA_INFO"
	.sectionflags	@""
	.align	4


	//----- nvinfo : EIATTR_CUDA_API_VERSION
	.align		4
        /*0000*/ 	.byte	0x04, 0x37
        /*0002*/ 	.short	(.L_13 - .L_12)
.L_12:
        /*0004*/ 	.word	0x00000082


	//----- nvinfo : EIATTR_KPARAM_INFO
	.align		4
.L_13:
        /*0008*/ 	.byte	0x04, 0x17
        /*000a*/ 	.short	(.L_15 - .L_14)
.L_14:
        /*000c*/ 	.word	0x00000000
        /*0010*/ 	.short	0x0009
        /*0012*/ 	.short	0x0034
        /*0014*/ 	.byte	0x00, 0xf0, 0x11, 0x00


	//----- nvinfo : EIATTR_KPARAM_INFO
	.align		4
.L_15:
        /*0018*/ 	.byte	0x04, 0x17
        /*001a*/ 	.short	(.L_17 - .L_16)
.L_16:
        /*001c*/ 	.word	0x00000000
        /*0020*/ 	.short	0x0008
        /*0022*/ 	.short	0x0030
        /*0024*/ 	.byte	0x00, 0xf0, 0x11, 0x00


	//----- nvinfo : EIATTR_KPARAM_INFO
	.align		4
.L_17:
        /*0028*/ 	.byte	0x04, 0x17
        /*002a*/ 	.short	(.L_19 - .L_18)
.L_18:
        /*002c*/ 	.word	0x00000000
        /*0030*/ 	.short	0x0007
        /*0032*/ 	.short	0x002c
        /*0034*/ 	.byte	0x00, 0xf0, 0x11, 0x00


	//----- nvinfo : EIATTR_KPARAM_INFO
	.align		4
.L_19:
        /*0038*/ 	.byte	0x04, 0x17
        /*003a*/ 	.short	(.L_21 - .L_20)
.L_20:
        /*003c*/ 	.word	0x00000000
        /*0040*/ 	.short	0x0006
        /*0042*/ 	.short	0x0028
        /*0044*/ 	.byte	0x00, 0xf0, 0x11, 0x00


	//----- nvinfo : EIATTR_KPARAM_INFO
	.align		4
.L_21:
        /*0048*/ 	.byte	0x04, 0x17
        /*004a*/ 	.short	(.L_23 - .L_22)
.L_22:
        /*004c*/ 	.word	0x00000000
        /*0050*/ 	.short	0x0005
        /*0052*/ 	.short	0x0024
        /*0054*/ 	.byte	0x00, 0xf0, 0x11, 0x00


	//----- nvinfo : EIATTR_KPARAM_INFO
	.align		4
.L_23:
        /*0058*/ 	.byte	0x04, 0x17
        /*005a*/ 	.short	(.L_25 - .L_24)
.L_24:
        /*005c*/ 	.word	0x00000000
        /*0060*/ 	.short	0x0004
        /*0062*/ 	.short	0x0020
        /*0064*/ 	.byte	0x00, 0xf0, 0x11, 0x00


	//----- nvinfo : EIATTR_KPARAM_INFO
	.align		4
.L_25:
        /*0068*/ 	.byte	0x04, 0x17
        /*006a*/ 	.short	(.L_27 - .L_26)
.L_26:
        /*006c*/ 	.word	0x00000000
        /*0070*/ 	.short	0x0003
        /*0072*/ 	.short	0x0018
        /*0074*/ 	.byte	0x00, 0xf5, 0x21, 0x00


	//----- nvinfo : EIATTR_KPARAM_INFO
	.align		4
.L_27:
        /*0078*/ 	.byte	0x04, 0x17
        /*007a*/ 	.short	(.L_29 - .L_28)
.L_28:
        /*007c*/ 	.word	0x00000000
        /*0080*/ 	.short	0x0002
        /*0082*/ 	.short	0x0010
        /*0084*/ 	.byte	0x00, 0xf5, 0x21, 0x00


	//----- nvinfo : EIATTR_KPARAM_INFO
	.align		4
.L_29:
        /*0088*/ 	.byte	0x04, 0x17
        /*008a*/ 	.short	(.L_31 - .L_30)
.L_30:
        /*008c*/ 	.word	0x00000000
        /*0090*/ 	.short	0x0001
        /*0092*/ 	.short	0x0008
        /*0094*/ 	.byte	0x00, 0xf5, 0x21, 0x00


	//----- nvinfo : EIATTR_KPARAM_INFO
	.align		4
.L_31:
        /*0098*/ 	.byte	0x04, 0x17
        /*009a*/ 	.short	(.L_33 - .L_32)
.L_32:
        /*009c*/ 	.word	0x00000000
        /*00a0*/ 	.short	0x0000
        /*00a2*/ 	.short	0x0000
        /*00a4*/ 	.byte	0x00, 0xf5, 0x21, 0x00


	//----- nvinfo : EIATTR_SPARSE_MMA_MASK
	.align		4
.L_33:
        /*00a8*/ 	.byte	0x03, 0x50
        /*00aa*/ 	.short	0x0000


	//----- nvinfo : EIATTR_MAXREG_COUNT
	.align		4
        /*00ac*/ 	.byte	0x03, 0x1b
        /*00ae*/ 	.short	0x00ff


	//----- nvinfo : EIATTR_MERCURY_ISA_VERSION
	.align		4
        /*00b0*/ 	.byte	0x03, 0x5f
        /*00b2*/ 	.short	0x0101


	//----- nvinfo : EIATTR_VRC_CTA_INIT_COUNT
	.align		4
        /*00b4*/ 	.byte	0x02, 0x4a
	.zero		1
	.zero		1


	//----- nvinfo : EIATTR_EXIT_INSTR_OFFSETS
	.align		4
        /*00b8*/ 	.byte	0x04, 0x1c
        /*00ba*/ 	.short	(.L_35 - .L_34)


	//   ....[0]....
.L_34:
        /*00bc*/ 	.word	0x000006c0


	//----- nvinfo : EIATTR_CBANK_PARAM_SIZE
	.align		4
.L_35:
        /*00c0*/ 	.byte	0x03, 0x19
        /*00c2*/ 	.short	0x0038


	//----- nvinfo : EIATTR_PARAM_CBANK
	.align		4
        /*00c4*/ 	.byte	0x04, 0x0a
        /*00c6*/ 	.short	(.L_37 - .L_36)
	.align		4
.L_36:
        /*00c8*/ 	.word	index@(.nv.constant0._Z10initializePfS_S_S_fffiii)
        /*00cc*/ 	.short	0x0380
        /*00ce*/ 	.short	0x0038


	//----- nvinfo : EIATTR_SW_WAR
	.align		4
.L_37:
        /*00d0*/ 	.byte	0x04, 0x36
        /*00d2*/ 	.short	(.L_39 - .L_38)
.L_38:
        /*00d4*/ 	.word	0x00000008
.L_39:


//--------------------- .nv.info._Z8gradientPPfS0_S0_S_S_S_S_fffiii --------------------------
	.section	.nv.info._Z8gradientPPfS0_S0_S_S_S_S_fffiii,"",@"SHT_CUDA_INFO"
	.sectionflags	@""
	.align	4


	//----- nvinfo : EIATTR_CUDA_API_VERSION
	.align		4
        /*0000*/ 	.byte	0x04, 0x37
        /*0002*/ 	.short	(.L_41 - .L_40)
.L_40:
        /*0004*/ 	.word	0x00000082


	//----- nvinfo : EIATTR_KPARAM_INFO
	.align		4
.L_41:
        /*0008*/ 	.byte	0x04, 0x17
        /*000a*/ 	.short	(.L_43 - .L_42)
.L_42:
        /*000c*/ 	.word	0x00000000
        /*0010*/ 	.short	0x000c
        /*0012*/ 	.short	0x004c
        /*0014*/ 	.byte	0x00, 0xf0, 0x11, 0x00


	//----- nvinfo : EIATTR_KPARAM_INFO
	.align		4
.L_43:
        /*0018*/ 	.byte	0x04, 0x17
        /*001a*/ 	.short	(.L_45 - .L_44)
.L_44:
        /*001c*/ 	.word	0x00000000
        /*0020*/ 	.short	0x000b
        /*0022*/ 	.short	0x0048
        /*0024*/ 	.byte	0x00, 0xf0, 0x11, 0x00


	//----- nvinfo : EIATTR_KPARAM_INFO
	.align		4
.L_45:
        /*0028*/ 	.byte	0x04, 0x17
        /*002a*/ 	.short	(.L_47 - .L_46)
.L_46:
        /*002c*/ 	.word	0x00000000
        /*0030*/ 	.short	0x000a
        /*0032*/ 	.short	0x0044
        /*0034*/ 	.byte	0x00, 0xf0, 0x11, 0x00


	//----- nvinfo : EIATTR_KPARAM_INFO
	.align		4
.L_47:
        /*0038*/ 	.byte	0x04, 0x17
        /*003a*/ 	.short	(.L_49 - .L_48)
.L_48:
        /*003c*/ 	.word	0x00000000
        /*0040*/ 	.short	0x0009
        /*0042*/ 	.short	0x0040
        /*0044*/ 	.byte	0x00, 0xf0, 0x11, 0x00


	//----- nvinfo : EIATTR_KPARAM_INFO
	.align		4
.L_49:
        /*0048*/ 	.byte	0x04, 0x17
        /*004a*/ 	.short	(.L_51 - .L_50)
.L_50:
        /*004c*/ 	.word	0x00000000
        /*0050*/ 	.short	0x0008
        /*0052*/ 	.short	0x003c
        /*0054*/ 	.byte	0x00, 0xf0, 0x11, 0x00


	//----- nvinfo : EIATTR_KPARAM_INFO
	.align		4
.L_51:
        /*0058*/ 	.byte	0x04, 0x17
        /*005a*/ 	.short	(.L_53 - .L_52)
.L_52:
        /*005c*/ 	.word	0x00000000
        /*0060*/ 	.short	0x0007
        /*0062*/ 	.short	0x0038
        /*0064*/ 	.byte	0x00, 0xf0, 0x11, 0x00


	//----- nvinfo : EIATTR_KPARAM_INFO
	.align		4
.L_53:
        /*0068*/ 	.byte	0x04, 0x17
        /*006a*/ 	.short	(.L_55 - .L_54)
.L_54:
        /*006c*/ 	.word	0x00000000
        /*0070*/ 	.short	0x0006
        /*0072*/ 	.short	0x0030
        /*0074*/ 	.byte	0x00, 0xf5, 0x21, 0x00


	//----- nvinfo : EIATTR_KPARAM_INFO
	.align		4
.L_55:
        /*0078*/ 	.byte	0x04, 0x17
        /*007a*/ 	.short	(.L_57 - .L_56)
.L_56:
        /*007c*/ 	.word	0x00000000
        /*0080*/ 	.short	0x0005
        /*0082*/ 	.short	0x0028
        /*0084*/ 	.byte	0x00, 0xf5, 0x21, 0x00


	//----- nvinfo : EIATTR_KPARAM_INFO
	.align		4
.L_57:
        /*0088*/ 	.byte	0x04, 0x17
        /*008a*/ 	.short	(.L_59 - .L_58)
.L_58:
        /*008c*/ 	.word	0x00000000
        /*0090*/ 	.short	0x0004
        /*0092*/ 	.short	0x0020
        /*0094*/ 	.byte	0x00, 0xf5, 0x21, 0x00


	//----- nvinfo : EIATTR_KPARAM_INFO
	.align		4
.L_59:
        /*0098*/ 	.byte	0x04, 0x17
        /*009a*/ 	.short	(.L_61 - .L_60)
.L_60:
        /*009c*/ 	.word	0x00000000
        /*00a0*/ 	.short	0x0003
        /*00a2*/ 	.short	0x0018
        /*00a4*/ 	.byte	0x00, 0xf5, 0x21, 0x00


	//----- nvinfo : EIATTR_KPARAM_INFO
	.align		4
.L_61:
        /*00a8*/ 	.byte	0x04, 0x17
        /*00aa*/ 	.short	(.L_63 - .L_62)
.L_62:
        /*00ac*/ 	.word	0x00000000
        /*00b0*/ 	.short	0x0002
        /*00b2*/ 	.short	0x0010
        /*00b4*/ 	.byte	0x00, 0xf5, 0x21, 0x00


	//----- nvinfo : EIATTR_KPARAM_INFO
	.align		4
.L_63:
        /*00b8*/ 	.byte	0x04, 0x17
        /*00ba*/ 	.short	(.L_65 - .L_64)
.L_64:
        /*00bc*/ 	.word	0x00000000
        /*00c0*/ 	.short	0x0001
        /*00c2*/ 	.short	0x0008
        /*00c4*/ 	.byte	0x00, 0xf5, 0x21, 0x00


	//----- nvinfo : EIATTR_KPARAM_INFO
	.align		4
.L_65:
        /*00c8*/ 	.byte	0x04, 0x17
        /*00ca*/ 	.short	(.L_67 - .L_66)
.L_66:
        /*00cc*/ 	.word	0x00000000
        /*00d0*/ 	.short	0x0000
        /*00d2*/ 	.short	0x0000
        /*00d4*/ 	.byte	0x00, 0xf5, 0x21, 0x00


	//----- nvinfo : EIATTR_SPARSE_MMA_MASK
	.align		4
.L_67:
        /*00d8*/ 	.byte	0x03, 0x50
        /*00da*/ 	.short	0x0000


	//----- nvinfo : EIATTR_MAXREG_COUNT
	.align		4
        /*00dc*/ 	.byte	0x03, 0x1b
        /*00de*/ 	.short	0x00ff


	//----- nvinfo : EIATTR_MERCURY_ISA_VERSION
	.align		4
        /*00e0*/ 	.byte	0x03, 0x5f
        /*00e2*/ 	.short	0x0101


	//----- nvinfo : EIATTR_VRC_CTA_INIT_COUNT
	.align		4
        /*00e4*/ 	.byte	0x02, 0x4a
	.zero		1
	.zero		1


	//----- nvinfo : EIATTR_EXIT_INSTR_OFFSETS
	.align		4
        /*00e8*/ 	.byte	0x04, 0x1c
        /*00ea*/ 	.short	(.L_69 - .L_68)


	//   ....[0]....
.L_68:
        /*00ec*/ 	.word	0x000006f0


	//----- nvinfo : EIATTR_CBANK_PARAM_SIZE
	.align		4
.L_69:
        /*00f0*/ 	.byte	0x03, 0x19
        /*00f2*/ 	.short	0x0050


	//----- nvinfo : EIATTR_PARAM_CBANK
	.align		4
        /*00f4*/ 	.byte	0x04, 0x0a
        /*00f6*/ 	.short	(.L_71 - .L_70)
	.align		4
.L_70:
        /*00f8*/ 	.word	index@(.nv.constant0._Z8gradientPPfS0_S0_S_S_S_S_fffiii)
        /*00fc*/ 	.short	0x0380
        /*00fe*/ 	.short	0x0050


	//----- nvinfo : EIATTR_SW_WAR
	.align		4
.L_71:
        /*0100*/ 	.byte	0x04, 0x36
        /*0102*/ 	.short	(.L_73 - .L_72)
.L_72:
        /*0104*/ 	.word	0x00000008
.L_73:


//--------------------- .nv.callgraph             --------------------------
	.section	.nv.callgraph,"",@"SHT_CUDA_CALLGRAPH"
	.align	4
	.sectionentsize	8
	.align		4
        /*0000*/ 	.word	0x00000000
	.align		4
        /*0004*/ 	.word	0xffffffff
	.align		4
        /*0008*/ 	.word	0x00000000
	.align		4
        /*000c*/ 	.word	0xfffffffe
	.align		4
        /*0010*/ 	.word	0x00000000
	.align		4
        /*0014*/ 	.word	0xfffffffd
	.align		4
        /*0018*/ 	.word	0x00000000
	.align		4
        /*001c*/ 	.word	0xfffffffc


//--------------------- .text._Z10initializePfS_S_S_fffiii --------------------------
	.section	.text._Z10initializePfS_S_S_fffiii,"ax",@progbits
	.align	128
        .global         _Z10initializePfS_S_S_fffiii
        .type           _Z10initializePfS_S_S_fffiii,@function
        .size           _Z10initializePfS_S_S_fffiii,(.L_x_2 - _Z10initializePfS_S_S_fffiii)
        .other          _Z10initializePfS_S_S_fffiii,@"STO_CUDA_ENTRY STV_DEFAULT"
_Z10initializePfS_S_S_fffiii:
.text._Z10initializePfS_S_S_fffiii:
[----:B------:R-:W-:Y:S01]  /*0000*/  LDC R1, c[0x0][0x37c] ;  /* 0x0000df00ff017b82 */ /* 0x000fe20000000800 */
[----:B------:R-:W0:Y:S07]  /*0010*/  LDCU UR4, c[0x0][0x368] ;  /* 0x00006d00ff0477ac */ /* 0x000e2e0008000800 */
[----:B------:R-:W1:Y:S01]  /*0020*/  LDC.64 R8, c[0x0][0x3b0] ;  /* 0x0000ec00ff087b82 */ /* 0x000e620000000a00 */
[----:B------:R-:W2:Y:S01]  /*0030*/  S2R R6, SR_TID.Z ;  /* 0x0000000000067919 */ /* 0x000ea20000002300 */
[----:B------:R-:W-:Y:S01]  /*0040*/  HFMA2 R25, -RZ, RZ, 1.57421875, -19.203125 ;  /* 0x3e4ccccdff197431 */ /* 0x000fe200000001ff */
[----:B------:R-:W3:Y:S01]  /*0050*/  LDCU UR6, c[0x0][0x360] ;  /* 0x00006c00ff0677ac */ /* 0x000ee20008000800 */
[----:B------:R-:W-:Y:S01]  /*0060*/  MOV R27, 0x3e99999a ;  /* 0x3e99999a001b7802 */ /* 0x000fe20000000f00 */
[----:B------:R-:W4:Y:S03]  /*0070*/  LDCU UR7, c[0x0][0x364] ;  /* 0x00006c80ff0777ac */ /* 0x000f260008000800 */
[----:B------:R-:W5:Y:S08]  /*0080*/  S2UR UR5, SR_CTAID.Y ;  /* 0x00000000000579c3 */ /* 0x000f700000002600 */
[----:B------:R-:W4:Y:S01]  /*0090*/  LDC.64 R12, c[0x0][0x380] ;  /* 0x0000e000ff0c7b82 */ /* 0x000f220000000a00 */
[----:B0-----:R-:W0:Y:S01]  /*00a0*/  I2F.U32.RP R0, UR4 ;  /* 0x0000000400007d06 */ /* 0x001e220008209000 */
[----:B------:R-:W-:-:S07]  /*00b0*/  ISETP.NE.U32.AND P2, PT, RZ, UR4, PT ;  /* 0x00000004ff007c0c */ /* 0x000fce000bf45070 */
[----:B0-----:R-:W0:Y:S02]  /*00c0*/  MUFU.RCP R0, R0 ;  /* 0x0000000000007308 */ /* 0x001e240000001000 */
[----:B0-----:R-:W-:-:S06]  /*00d0*/  IADD3 R2, PT, PT, R0, 0xffffffe, RZ ;  /* 0x0ffffffe00027810 */ /* 0x001fcc0007ffe0ff */
[----:B------:R0:W3:Y:S02]  /*00e0*/  F2I.FTZ.U32.TRUNC.NTZ R3, R2 ;  /* 0x0000000200037305 */ /* 0x0000e4000021f000 */
[----:B0-----:R-:W-:Y:S01]  /*00f0*/  IMAD.MOV.U32 R2, RZ, RZ, RZ ;  /* 0x000000ffff027224 */ /* 0x001fe200078e00ff */
[----:B---3--:R-:W-:-:S05]  /*0100*/  IADD3 R5, PT, PT, RZ, -R3, RZ ;  /* 0x80000003ff057210 */ /* 0x008fca0007ffe0ff */
[----:B------:R-:W-:-:S04]  /*0110*/  IMAD R5, R5, UR4, RZ ;  /* 0x0000000405057c24 */ /* 0x000fc8000f8e02ff */
[----:B------:R-:W-:-:S06]  /*0120*/  IMAD.HI.U32 R4, R3, R5, R2 ;  /* 0x0000000503047227 */ /* 0x000fcc00078e0002 */
[----:B-1----:R-:W-:-:S05]  /*0130*/  IMAD.HI.U32 R5, R4, R9, RZ ;  /* 0x0000000904057227 */ /* 0x002fca00078e00ff */
[----:B------:R-:W-:-:S05]  /*0140*/  IADD3 R4, PT, PT, -R5, RZ, RZ ;  /* 0x000000ff05047210 */ /* 0x000fca0007ffe1ff */
[----:B------:R-:W-:-:S05]  /*0150*/  IMAD R9, R4, UR4, R9 ;  /* 0x0000000404097c24 */ /* 0x000fca000f8e0209 */
[----:B------:R-:W-:-:S13]  /*0160*/  ISETP.GE.U32.AND P0, PT, R9, UR4, PT ;  /* 0x0000000409007c0c */ /* 0x000fda000bf06070 */
[----:B------:R-:W-:Y:S01]  /*0170*/  @P0 IADD3 R9, PT, PT, R9, -UR4, RZ ;  /* 0x8000000409090c10 */ /* 0x000fe2000fffe0ff */
[----:B------:R-:W-:-:S03]  /*0180*/  @P0 VIADD R5, R5, 0x1 ;  /* 0x0000000105050836 */ /* 0x000fc60000000000 */
[----:B------:R-:W-:Y:S02]  /*0190*/  ISETP.GE.U32.AND P1, PT, R9, UR4, PT ;  /* 0x0000000409007c0c */ /* 0x000fe4000bf26070 */
[----:B------:R-:W4:Y:S11]  /*01a0*/  S2R R9, SR_TID.Y ;  /* 0x0000000000097919 */ /* 0x000f360000002200 */
[----:B------:R-:W-:-:S02]  /*01b0*/  @P1 IADD3 R5, PT, PT, R5, 0x1, RZ ;  /* 0x0000000105051810 */ /* 0x000fc40007ffe0ff */
[----:B------:R-:W-:-:S04]  /*01c0*/  @!P2 LOP3.LUT R5, RZ, UR4, RZ, 0x33, !PT ;  /* 0x00000004ff05ac12 */ /* 0x000fc8000f8e33ff */
[----:B------:R-:W0:Y:S01]  /*01d0*/  I2F.U32.RP R0, R5 ;  /* 0x0000000500007306 */ /* 0x000e220000209000 */
[----:B------:R-:W-:-:S07]  /*01e0*/  ISETP.NE.U32.AND P2, PT, R5, RZ, PT ;  /* 0x000000ff0500720c */ /* 0x000fce0003f45070 */
[----:B0-----:R-:W0:Y:S02]  /*01f0*/  MUFU.RCP R0, R0 ;  /* 0x0000000000007308 */ /* 0x001e240000001000 */
[----:B0-----:R-:W-:Y:S02]  /*0200*/  IADD3 R2, PT, PT, R0, 0xffffffe, RZ ;  /* 0x0ffffffe00027810 */ /* 0x001fe40007ffe0ff */
[----:B------:R-:W0:Y:S04]  /*0210*/  LDC R0, c[0x0][0x3ac] ;  /* 0x0000eb00ff007b82 */ /* 0x000e280000000800 */
[----:B------:R1:W3:Y:S02]  /*0220*/  F2I.FTZ.U32.TRUNC.NTZ R3, R2 ;  /* 0x0000000200037305 */ /* 0x0002e4000021f000 */
[----:B-1----:R-:W-:-:S02]  /*0230*/  HFMA2 R2, -RZ, RZ, 0, 0 ;  /* 0x00000000ff027431 */ /* 0x002fc400000001ff */
[----:B---3--:R-:W-:-:S04]  /*0240*/  IMAD R4, R5, R3, RZ ;  /* 0x0000000305047224 */ /* 0x008fc800078e02ff */
[----:B------:R-:W-:Y:S02]  /*0250*/  IMAD.MOV R7, RZ, RZ, -R4 ;  /* 0x000000ffff077224 */ /* 0x000fe400078e0a04 */
[C---:B0-----:R-:W-:Y:S02]  /*0260*/  VIADD R19, R0.reuse, 0x2 ;  /* 0x0000000200137836 */ /* 0x041fe40000000000 */
[----:B------:R-:W-:Y:S02]  /*0270*/  IMAD.HI.U32 R3, R3, R7, R2 ;  /* 0x0000000703037227 */ /* 0x000fe400078e0002 */
[----:B------:R-:W0:Y:S02]  /*0280*/  S2R R2, SR_TID.X ;  /* 0x0000000000027919 */ /* 0x000e240000002100 */
[----:B------:R-:W-:Y:S02]  /*0290*/  IMAD R19, R19, R8, 0x6 ;  /* 0x0000000613137424 */ /* 0x000fe400078e0208 */
[----:B-----5:R-:W-:Y:S01]  /*02a0*/  IMAD.HI.U32 R3, R3, UR5, RZ ;  /* 0x0000000503037c27 */ /* 0x020fe2000f8e00ff */
[----:B------:R-:W0:Y:S03]  /*02b0*/  S2R R7, SR_CTAID.X ;  /* 0x0000000000077919 */ /* 0x000e260000002500 */
[----:B------:R-:W-:Y:S01]  /*02c0*/  IMAD R19, R0, 0x3, R19 ;  /* 0x0000000300137824 */ /* 0x000fe200078e0213 */
[----:B------:R-:W-:-:S05]  /*02d0*/  IADD3 R4, PT, PT, -R3, RZ, RZ ;  /* 0x000000ff03047210 */ /* 0x000fca0007ffe1ff */
[----:B------:R-:W-:-:S05]  /*02e0*/  IMAD R4, R5, R4, UR5 ;  /* 0x0000000505047e24 */ /* 0x000fca000f8e0204 */
[----:B------:R-:W-:-:S13]  /*02f0*/  ISETP.GE.U32.AND P0, PT, R4, R5, PT ;  /* 0x000000050400720c */ /* 0x000fda0003f06070 */
[----:B------:R-:W-:Y:S01]  /*0300*/  @P0 IMAD.IADD R4, R4, 0x1, -R5 ;  /* 0x0000000104040824 */ /* 0x000fe200078e0a05 */
[----:B------:R-:W-:-:S04]  /*0310*/  @P0 IADD3 R3, PT, PT, R3, 0x1, RZ ;  /* 0x0000000103030810 */ /* 0x000fc80007ffe0ff */
[----:B------:R-:W-:Y:S01]  /*0320*/  ISETP.GE.U32.AND P1, PT, R4, R5, PT ;  /* 0x000000050400720c */ /* 0x000fe20003f26070 */
[----:B0-----:R-:W-:-:S12]  /*0330*/  IMAD R4, R7, UR6, R2 ;  /* 0x0000000607047c24 */ /* 0x001fd8000f8e0202 */
[----:B------:R-:W-:Y:S02]  /*0340*/  @P1 IADD3 R3, PT, PT, R3, 0x1, RZ ;  /* 0x0000000103031810 */ /* 0x000fe40007ffe0ff */
[----:B------:R-:W-:-:S04]  /*0350*/  @!P2 LOP3.LUT R3, RZ, R5, RZ, 0x33, !PT ;  /* 0x00000005ff03a212 */ /* 0x000fc800078e33ff */
[C---:B------:R-:W-:Y:S01]  /*0360*/  IADD3 R10, PT, PT, -R3.reuse, RZ, RZ ;  /* 0x000000ff030a7210 */ /* 0x040fe20007ffe1ff */
[----:B--2---:R-:W-:Y:S02]  /*0370*/  IMAD R3, R3, UR4, R6 ;  /* 0x0000000403037c24 */ /* 0x004fe4000f8e0206 */
[----:B------:R-:W-:Y:S02]  /*0380*/  IMAD.MOV.U32 R6, RZ, RZ, -0x2 ;  /* 0xfffffffeff067424 */ /* 0x000fe400078e00ff */
[----:B------:R-:W-:Y:S01]  /*0390*/  IMAD R10, R5, R10, UR5 ;  /* 0x00000005050a7e24 */ /* 0x000fe2000f8e020a */
[C---:B------:R-:W-:Y:S01]  /*03a0*/  LEA R2, R3.reuse, R0, 0x1 ;  /* 0x0000000003027211 */ /* 0x040fe200078e08ff */
[C---:B------:R-:W-:Y:S01]  /*03b0*/  IMAD R17, R3.reuse, R6, -0x3 ;  /* 0xfffffffd03117424 */ /* 0x040fe200078e0206 */
[C---:B------:R-:W-:Y:S01]  /*03c0*/  LEA R7, R3.reuse, 0x2, 0x1 ;  /* 0x0000000203077811 */ /* 0x040fe200078e08ff */
[----:B----4-:R-:W-:Y:S01]  /*03d0*/  IMAD R10, R10, UR7, R9 ;  /* 0x000000070a0a7c24 */ /* 0x010fe2000f8e0209 */
[C---:B------:R-:W-:Y:S01]  /*03e0*/  SHF.L.U32 R9, R3.reuse, 0x2, RZ ;  /* 0x0000000203097819 */ /* 0x040fe200000006ff */
[----:B------:R-:W0:Y:S01]  /*03f0*/  LDCU.64 UR4, c[0x0][0x358] ;  /* 0x00006b00ff0477ac */ /* 0x000e220008000a00 */
[----:B------:R-:W-:Y:S01]  /*0400*/  IADD3 R6, PT, PT, -R2, -0x2, RZ ;  /* 0xfffffffe02067810 */ /* 0x000fe20007ffe1ff */
[----:B------:R-:W-:Y:S01]  /*0410*/  IMAD R2, R3, R0, R0 ;  /* 0x0000000003027224 */ /* 0x000fe200078e0200 */
[----:B------:R-:W-:Y:S01]  /*0420*/  IADD3 R3, PT, PT, R9, R4, RZ ;  /* 0x0000000409037210 */ /* 0x000fe20007ffe0ff */
[----:B------:R-:W-:-:S04]  /*0430*/  IMAD.WIDE R4, R0, 0x4, RZ ;  /* 0x0000000400047825 */ /* 0x000fc800078e02ff */
[-C--:B------:R-:W-:Y:S01]  /*0440*/  IMAD R14, R6, R8.reuse, -R9 ;  /* 0x00000008060e7224 */ /* 0x080fe200078e0a09 */
[----:B------:R-:W-:Y:S01]  /*0450*/  LEA R6, R10, R3, 0x1 ;  /* 0x000000030a067211 */ /* 0x000fe200078e08ff */
[----:B------:R-:W-:Y:S01]  /*0460*/  IMAD.IADD R11, R2, 0x1, R7 ;  /* 0x00000001020b7824 */ /* 0x000fe200078e0207 */
[----:B------:R-:W-:Y:S01]  /*0470*/  IADD3 R7, PT, PT, R10, R7, RZ ;  /* 0x000000070a077210 */ /* 0x000fe20007ffe0ff */
[----:B------:R-:W1:Y:S01]  /*0480*/  LDC.64 R2, c[0x0][0x388] ;  /* 0x0000e200ff027b82 */ /* 0x000e620000000a00 */
[----:B------:R-:W-:Y:S01]  /*0490*/  LOP3.LUT R15, R4, 0xfffffffc, RZ, 0x3c, !PT ;  /* 0xfffffffc040f7812 */ /* 0x000fe200078e3cff */
[----:B------:R-:W-:Y:S01]  /*04a0*/  IMAD R6, R11, R8, R6 ;  /* 0x000000080b067224 */ /* 0x000fe200078e0206 */
[----:B------:R-:W-:Y:S01]  /*04b0*/  LOP3.LUT R9, RZ, R5, RZ, 0x33, !PT ;  /* 0x00000005ff097212 */ /* 0x000fe200078e33ff */
[-C--:B------:R-:W-:Y:S02]  /*04c0*/  IMAD R7, R7, R0.reuse, R0 ;  /* 0x0000000007077224 */ /* 0x080fe400078e0200 */
[----:B------:R-:W-:Y:S01]  /*04d0*/  IMAD R11, R17, R0, R14 ;  /* 0x00000000110b7224 */ /* 0x000fe200078e020e */
[C---:B------:R-:W-:Y:S01]  /*04e0*/  SHF.L.U32 R17, R0.reuse, 0x1, RZ ;  /* 0x0000000100117819 */ /* 0x040fe200000006ff */
[----:B------:R-:W2:Y:S01]  /*04f0*/  LDC.64 R4, c[0x0][0x390] ;  /* 0x0000e400ff047b82 */ /* 0x000ea20000000a00 */
[----:B------:R-:W-:Y:S01]  /*0500*/  IADD3 R14, PT, PT, -R0, -0x2, RZ ;  /* 0xfffffffe000e7810 */ /* 0x000fe20007ffe1ff */
[----:B------:R-:W-:Y:S01]  /*0510*/  IMAD R10, R10, -0x2, R11 ;  /* 0xfffffffe0a0a7824 */ /* 0x000fe200078e020b */
[----:B------:R-:W-:-:S02]  /*0520*/  IADD3 R21, PT, PT, R6, 0x6, R7 ;  /* 0x0000000606157810 */ /* 0x000fc40007ffe007 */
[----:B------:R-:W-:Y:S01]  /*0530*/  MOV R11, 0x3dcccccd ;  /* 0x3dcccccd000b7802 */ /* 0x000fe20000000f00 */
[----:B------:R-:W-:Y:S02]  /*0540*/  IMAD R14, R14, R8, -R17 ;  /* 0x000000080e0e7224 */ /* 0x000fe400078e0a11 */
[----:B------:R-:W3:Y:S01]  /*0550*/  LDC.64 R6, c[0x0][0x398] ;  /* 0x0000e600ff067b82 */ /* 0x000ee20000000a00 */
[----:B------:R-:W-:Y:S01]  /*0560*/  IMAD.WIDE R12, R21, 0x4, R12 ;  /* 0x00000004150c7825 */ /* 0x000fe200078e020c */
[----:B------:R-:W-:Y:S02]  /*0570*/  IADD3 R21, PT, PT, R10, -0x6, R21 ;  /* 0xfffffffa0a157810 */ /* 0x000fe40007ffe015 */
[----:B------:R-:W-:Y:S02]  /*0580*/  IADD3 R23, PT, PT, R14, -0x3, RZ ;  /* 0xfffffffd0e177810 */ /* 0x000fe40007ffe0ff */
[----:B------:R-:W-:Y:S01]  /*0590*/  IADD3 R8, P0, PT, R12, R15, RZ ;  /* 0x0000000f0c087210 */ /* 0x000fe20007f1e0ff */
[----:B0-----:R-:W-:Y:S01]  /*05a0*/  STG.E desc[UR4][R12.64], R11 ;  /* 0x0000000b0c007986 */ /* 0x001fe2000c101904 */
[----:B-1----:R-:W-:-:S03]  /*05b0*/  IMAD.WIDE R14, R21, 0x4, R2 ;  /* 0x00000004150e7825 */ /* 0x002fc600078e0202 */
[----:B------:R0:W-:Y:S01]  /*05c0*/  STG.E desc[UR4][R12.64+0x8], R11 ;  /* 0x0000080b0c007986 */ /* 0x0001e2000c101904 */
[----:B------:R-:W-:Y:S01]  /*05d0*/  IMAD.WIDE R2, R23, 0x4, R12 ;  /* 0x0000000417027825 */ /* 0x000fe200078e020c */
[----:B------:R-:W-:Y:S02]  /*05e0*/  IADD3 R23, PT, PT, R17, 0x4, RZ ;  /* 0x0000000411177810 */ /* 0x000fe40007ffe0ff */
[----:B------:R-:W-:Y:S01]  /*05f0*/  STG.E desc[UR4][R14.64], R25 ;  /* 0x000000190e007986 */ /* 0x000fe2000c101904 */
[----:B------:R-:W-:Y:S02]  /*0600*/  IMAD.X R9, R13, 0x1, R9, P0 ;  /* 0x000000010d097824 */ /* 0x000fe400000e0609 */
[----:B--2---:R-:W-:-:S03]  /*0610*/  IMAD.WIDE R16, R21, 0x4, R4 ;  /* 0x0000000415107825 */ /* 0x004fc600078e0204 */
[----:B------:R-:W-:Y:S01]  /*0620*/  STG.E desc[UR4][R8.64], R11 ;  /* 0x0000000b08007986 */ /* 0x000fe2000c101904 */
[----:B------:R-:W-:-:S04]  /*0630*/  IMAD.WIDE R4, R23, 0x4, R8 ;  /* 0x0000000417047825 */ /* 0x000fc800078e0208 */
[----:B0-----:R-:W-:Y:S02]  /*0640*/  HFMA2 R13, -RZ, RZ, 1.69921875, -19.203125 ;  /* 0x3ecccccdff0d7431 */ /* 0x001fe400000001ff */
[----:B------:R-:W-:Y:S01]  /*0650*/  IMAD.WIDE R18, R19, 0x4, R8 ;  /* 0x0000000413127825 */ /* 0x000fe200078e0208 */
[----:B------:R-:W-:Y:S03]  /*0660*/  STG.E desc[UR4][R4.64], R11 ;  /* 0x0000000b04007986 */ /* 0x000fe6000c101904 */
[----:B---3--:R-:W-:Y:S01]  /*0670*/  IMAD.WIDE R6, R21, 0x4, R6 ;  /* 0x0000000415067825 */ /* 0x008fe200078e0206 */
[----:B------:R-:W-:Y:S04]  /*0680*/  STG.E desc[UR4][R16.64], R27 ;  /* 0x0000001b10007986 */ /* 0x000fe8000c101904 */
[----:B------:R-:W-:Y:S04]  /*0690*/  STG.E desc[UR4][R2.64], R11 ;  /* 0x0000000b02007986 */ /* 0x000fe8000c101904 */
[----:B------:R-:W-:Y:S04]  /*06a0*/  STG.E desc[UR4][R18.64], R11 ;  /* 0x0000000b12007986 */ /* 0x000fe8000c101904 */
[----:B------:R-:W-:Y:S01]  /*06b0*/  STG.E desc[UR4][R6.64], R13 ;  /* 0x0000000d06007986 */ /* 0x000fe2000c101904 */
[----:B------:R-:W-:Y:S05]  /*06c0*/  EXIT ;  /* 0x000000000000794d */ /* 0x000fea0003800000 */
.L_x_0:
[----:B------:R-:W-:-:S00]  /*06d0*/  BRA `(.L_x_0) ;  /* 0xfffffffc00fc7947 */ /* 0x000fc0000383ffff */
[----:B------:R-:W-:-:S00]  /*06e0*/  NOP ;  /* 0x0000000000007918 */ /* 0x000fc00000000000 */
        /* <DEDUP_REMOVED lines=9> */
.L_x_2:


//--------------------- .text._Z8gradientPPfS0_S0_S_S_S_S_fffiii --------------------------
	.section	.text._Z8gradientPPfS0_S0_S_S_S_S_fffiii,"ax",@progbits
	.align	128
        .global         _Z8gradientPPfS0_S0_S_S_S_S_fffiii
        .type           _Z8gradientPPfS0_S0_S_S_S_S_fffiii,@function
        .size           _Z8gradientPPfS0_S0_S_S_S_S_fffiii,(.L_x_3 - _Z8gradientPPfS0_S0_S_S_S_S_fffiii)
        .other          _Z8gradientPPfS0_S0_S_S_S_S_fffiii,@"STO_CUDA_ENTRY STV_DEFAULT"
_Z8gradientPPfS0_S0_S_S_S_S_fffiii:
.text._Z8gradientPPfS0_S0_S_S_S_S_fffiii:
[----:B------:R-:W-:Y:S01]  /*0000*/  LDC R1, c[0x0][0x37c] ;  /* 0x0000df00ff017b82 */ /* 0x000fe20000000800 */
[----:B------:R-:W0:Y:S07]  /*0010*/  LDCU UR4, c[0x0][0x368] ;  /* 0x00006d00ff0477ac */ /* 0x000e2e0008000800 */
[----:B------:R-:W1:Y:S01]  /*0020*/  LDC.64 R6, c[0x0][0x3c8] ;  /* 0x0000f200ff067b82 */ /* 0x000e620000000a00 */
[----:B------:R-:W2:Y:S01]  /*0030*/  S2R R11, SR_TID.Z ;  /* 0x00000000000b7919 */ /* 0x000ea20000002300 */
[----:B------:R-:W3:Y:S01]  /*0040*/  LDCU UR6, c[0x0][0x360] ;  /* 0x00006c00ff0677ac */ /* 0x000ee20008000800 */
[----:B------:R-:W3:Y:S01]  /*0050*/  S2R R12, SR_TID.X ;  /* 0x00000000000c7919 */ /* 0x000ee20000002100 */
[----:B------:R-:W4:Y:S04]  /*0060*/  LDCU UR7, c[0x0][0x364] ;  /* 0x00006c80ff0777ac */ /* 0x000f280008000800 */
[----:B------:R-:W5:Y:S01]  /*0070*/  S2UR UR5, SR_CTAID.Y ;  /* 0x00000000000579c3 */ /* 0x000f620000002600 */
[----:B------:R-:W4:Y:S01]  /*0080*/  S2R R9, SR_TID.Y ;  /* 0x0000000000097919 */ /* 0x000f220000002200 */
[----:B0-----:R-:W0:Y:S01]  /*0090*/  I2F.U32.RP R0, UR4 ;  /* 0x0000000400007d06 */ /* 0x001e220008209000 */
[----:B------:R-:W-:-:S07]  /*00a0*/  ISETP.NE.U32.AND P2, PT, RZ, UR4, PT ;  /* 0x00000004ff007c0c */ /* 0x000fce000bf45070 */
[----:B0-----:R-:W0:Y:S02]  /*00b0*/  MUFU.RCP R0, R0 ;  /* 0x0000000000007308 */ /* 0x001e240000001000 */
[----:B0-----:R-:W-:-:S06]  /*00c0*/  IADD3 R2, PT, PT, R0, 0xffffffe, RZ ;  /* 0x0ffffffe00027810 */ /* 0x001fcc0007ffe0ff */
[----:B------:R0:W5:Y:S02]  /*00d0*/  F2I.FTZ.U32.TRUNC.NTZ R3, R2 ;  /* 0x0000000200037305 */ /* 0x000164000021f000 */
[----:B0-----:R-:W-:Y:S01]  /*00e0*/  HFMA2 R2, -RZ, RZ, 0, 0 ;  /* 0x00000000ff027431 */ /* 0x001fe200000001ff */
[----:B-----5:R-:W-:-:S05]  /*00f0*/  IADD3 R5, PT, PT, RZ, -R3, RZ ;  /* 0x80000003ff057210 */ /* 0x020fca0007ffe0ff */
[----:B------:R-:W-:-:S04]  /*0100*/  IMAD R5, R5, UR4, RZ ;  /* 0x0000000405057c24 */ /* 0x000fc8000f8e02ff */
[----:B------:R-:W-:-:S06]  /*0110*/  IMAD.HI.U32 R4, R3, R5, R2 ;  /* 0x0000000503047227 */ /* 0x000fcc00078e0002 */
[----:B-1----:R-:W-:-:S05]  /*0120*/  IMAD.HI.U32 R5, R4, R7, RZ ;  /* 0x0000000704057227 */ /* 0x002fca00078e00ff */
[----:B------:R-:W-:-:S05]  /*0130*/  IADD3 R4, PT, PT, -R5, RZ, RZ ;  /* 0x000000ff05047210 */ /* 0x000fca0007ffe1ff */
[----:B------:R-:W-:-:S05]  /*0140*/  IMAD R7, R4, UR4, R7 ;  /* 0x0000000404077c24 */ /* 0x000fca000f8e0207 */
[----:B------:R-:W-:-:S13]  /*0150*/  ISETP.GE.U32.AND P0, PT, R7, UR4, PT ;  /* 0x0000000407007c0c */ /* 0x000fda000bf06070 */
[----:B------:R-:W-:Y:S02]  /*0160*/  @P0 IADD3 R7, PT, PT, R7, -UR4, RZ ;  /* 0x8000000407070c10 */ /* 0x000fe4000fffe0ff */
[----:B------:R-:W-:Y:S02]  /*0170*/  @P0 IADD3 R5, PT, PT, R5, 0x1, RZ ;  /* 0x0000000105050810 */ /* 0x000fe40007ffe0ff */
[----:B------:R-:W-:-:S13]  /*0180*/  ISETP.GE.U32.AND P1, PT, R7, UR4, PT ;  /* 0x0000000407007c0c */ /* 0x000fda000bf26070 */
[----:B------:R-:W-:Y:S02]  /*0190*/  @P1 IADD3 R5, PT, PT, R5, 0x1, RZ ;  /* 0x0000000105051810 */ /* 0x000fe40007ffe0ff */
[----:B------:R-:W-:-:S04]  /*01a0*/  @!P2 LOP3.LUT R5, RZ, UR4, RZ, 0x33, !PT ;  /* 0x00000004ff05ac12 */ /* 0x000fc8000f8e33ff */
[----:B------:R-:W0:Y:S01]  /*01b0*/  I2F.U32.RP R0, R5 ;  /* 0x0000000500007306 */ /* 0x000e220000209000 */
[----:B------:R-:W-:-:S07]  /*01c0*/  ISETP.NE.U32.AND P2, PT, R5, RZ, PT ;  /* 0x000000ff0500720c */ /* 0x000fce0003f45070 */
[----:B0-----:R-:W0:Y:S02]  /*01d0*/  MUFU.RCP R0, R0 ;  /* 0x0000000000007308 */ /* 0x001e240000001000 */
[----:B0-----:R-:W-:-:S06]  /*01e0*/  IADD3 R2, PT, PT, R0, 0xffffffe, RZ ;  /* 0x0ffffffe00027810 */ /* 0x001fcc0007ffe0ff */
[----:B------:R0:W1:Y:S02]  /*01f0*/  F2I.FTZ.U32.TRUNC.NTZ R3, R2 ;  /* 0x0000000200037305 */ /* 0x000064000021f000 */
[----:B0-----:R-:W-:Y:S01]  /*0200*/  MOV R2, RZ ;  /* 0x000000ff00027202 */ /* 0x001fe20000000f00 */
[----:B-1----:R-:W-:-:S04]  /*0210*/  IMAD R4, R5, R3, RZ ;  /* 0x0000000305047224 */ /* 0x002fc800078e02ff */
[----:B------:R-:W-:-:S04]  /*0220*/  IMAD.MOV R7, RZ, RZ, -R4 ;  /* 0x000000ffff077224 */ /* 0x000fc800078e0a04 */
[----:B------:R-:W-:Y:S02]  /*0230*/  IMAD.HI.U32 R3, R3, R7, R2 ;  /* 0x0000000703037227 */ /* 0x000fe400078e0002 */
[----:B------:R-:W3:Y:S04]  /*0240*/  S2R R7, SR_CTAID.X ;  /* 0x0000000000077919 */ /* 0x000ee80000002500 */
[----:B------:R-:W-:Y:S02]  /*0250*/  IMAD.HI.U32 R10, R3, UR5, RZ ;  /* 0x00000005030a7c27 */ /* 0x000fe4000f8e00ff */
[----:B------:R-:W0:Y:S03]  /*0260*/  LDC.64 R2, c[0x0][0x3c0] ;  /* 0x0000f000ff027b82 */ /* 0x000e260000000a00 */
[----:B------:R-:W-:-:S05]  /*0270*/  IADD3 R4, PT, PT, -R10, RZ, RZ ;  /* 0x000000ff0a047210 */ /* 0x000fca0007ffe1ff */
[----:B------:R-:W-:-:S05]  /*0280*/  IMAD R4, R5, R4, UR5 ;  /* 0x0000000505047e24 */ /* 0x000fca000f8e0204 */
[----:B------:R-:W-:-:S13]  /*0290*/  ISETP.GE.U32.AND P0, PT, R4, R5, PT ;  /* 0x000000050400720c */ /* 0x000fda0003f06070 */
[----:B------:R-:W-:Y:S01]  /*02a0*/  @P0 IADD3 R4, PT, PT, -R5, R4, RZ ;  /* 0x0000000405040210 */ /* 0x000fe20007ffe1ff */
[----:B---3--:R-:W-:Y:S01]  /*02b0*/  IMAD R12, R7, UR6, R12 ;  /* 0x00000006070c7c24 */ /* 0x008fe2000f8e020c */
[----:B------:R-:W-:Y:S02]  /*02c0*/  @P0 IADD3 R10, PT, PT, R10, 0x1, RZ ;  /* 0x000000010a0a0810 */ /* 0x000fe40007ffe0ff */
[----:B------:R-:W-:-:S13]  /*02d0*/  ISETP.GE.U32.AND P1, PT, R4, R5, PT ;  /* 0x000000050400720c */ /* 0x000fda0003f26070 */
[----:B------:R-:W-:Y:S02]  /*02e0*/  @P1 IADD3 R10, PT, PT, R10, 0x1, RZ ;  /* 0x000000010a0a1810 */ /* 0x000fe40007ffe0ff */
[----:B------:R-:W-:-:S05]  /*02f0*/  @!P2 LOP3.LUT R10, RZ, R5, RZ, 0x33, !PT ;  /* 0x00000005ff0aa212 */ /* 0x000fca00078e33ff */
[----:B------:R-:W-:Y:S02]  /*0300*/  IMAD.MOV R0, RZ, RZ, -R10 ;  /* 0x000000ffff007224 */ /* 0x000fe400078e0a0a */
[----:B--2---:R-:W-:Y:S02]  /*0310*/  IMAD R10, R10, UR4, R11 ;  /* 0x000000040a0a7c24 */ /* 0x004fe4000f8e020b */
[----:B------:R-:W-:Y:S01]  /*0320*/  IMAD R0, R5, R0, UR5 ;  /* 0x0000000505007e24 */ /* 0x000fe2000f8e0200 */
[----:B------:R-:W1:Y:S01]  /*0330*/  LDCU.64 UR4, c[0x0][0x358] ;  /* 0x00006b00ff0477ac */ /* 0x000e620008000a00 */
[----:B------:R-:W2:Y:S01]  /*0340*/  LDC.64 R4, c[0x0][0x398] ;  /* 0x0000e600ff047b82 */ /* 0x000ea20000000a00 */
[----:B------:R-:W-:Y:S01]  /*0350*/  SHF.L.U32 R7, R10, 0x2, RZ ;  /* 0x000000020a077819 */ /* 0x000fe200000006ff */
[----:B----4-:R-:W-:Y:S01]  /*0360*/  IMAD R0, R0, UR7, R9 ;  /* 0x0000000700007c24 */ /* 0x010fe2000f8e0209 */
[C---:B------:R-:W-:Y:S01]  /*0370*/  LEA R9, R10.reuse, 0x2, 0x1 ;  /* 0x000000020a097811 */ /* 0x040fe200078e08ff */
[----:B0-----:R-:W-:Y:S01]  /*0380*/  IMAD R8, R10, R3, R3 ;  /* 0x000000030a087224 */ /* 0x001fe200078e0203 */
[----:B------:R-:W-:Y:S01]  /*0390*/  IADD3 R13, PT, PT, R7, R12, RZ ;  /* 0x0000000c070d7210 */ /* 0x000fe20007ffe0ff */
[----:B------:R-:W0:Y:S03]  /*03a0*/  LDCU.64 UR6, c[0x0][0x3b8] ;  /* 0x00007700ff0677ac */ /* 0x000e260008000a00 */
[----:B------:R-:W-:-:S02]  /*03b0*/  IADD3 R11, PT, PT, R8, R9, RZ ;  /* 0x00000009080b7210 */ /* 0x000fc40007ffe0ff */
[C---:B------:R-:W-:Y:S02]  /*03c0*/  LEA R13, R0.reuse, R13, 0x1 ;  /* 0x0000000d000d7211 */ /* 0x040fe400078e08ff */
[----:B------:R-:W-:-:S03]  /*03d0*/  IADD3 R8, PT, PT, R0, R9, RZ ;  /* 0x0000000900087210 */ /* 0x000fc60007ffe0ff */
[----:B------:R-:W-:Y:S02]  /*03e0*/  IMAD R11, R11, R6, R13 ;  /* 0x000000060b0b7224 */ /* 0x000fe400078e020d */
[----:B------:R-:W-:-:S05]  /*03f0*/  IMAD R8, R8, R3, R3 ;  /* 0x0000000308087224 */ /* 0x000fca00078e0203 */
[----:B------:R-:W-:Y:S01]  /*0400*/  IADD3 R13, PT, PT, R11, 0x6, R8 ;  /* 0x000000060b0d7810 */ /* 0x000fe20007ffe008 */
[----:B------:R-:W-:Y:S01]  /*0410*/  IMAD R11, R10, 0x2, R3 ;  /* 0x000000020a0b7824 */ /* 0x000fe200078e0203 */
[----:B------:R-:W3:Y:S03]  /*0420*/  LDC.64 R8, c[0x0][0x3a0] ;  /* 0x0000e800ff087b82 */ /* 0x000ee60000000a00 */
[----:B--2---:R-:W-:-:S05]  /*0430*/  IMAD.WIDE R4, R13, 0x4, R4 ;  /* 0x000000040d047825 */ /* 0x004fca00078e0204 */
[----:B-1----:R-:W2:Y:S04]  /*0440*/  LDG.E R12, desc[UR4][R4.64+0x8] ;  /* 0x00000804040c7981 */ /* 0x002ea8000c1e1900 */
[----:B------:R-:W2:Y:S01]  /*0450*/  LDG.E R15, desc[UR4][R4.64] ;  /* 0x00000004040f7981 */ /* 0x000ea2000c1e1900 */
[----:B------:R-:W-:Y:S02]  /*0460*/  MOV R17, 0xfffffffe ;  /* 0xfffffffe00117802 */ /* 0x000fe40000000f00 */
[----:B------:R-:W-:Y:S02]  /*0470*/  IADD3 R11, PT, PT, -R11, -0x2, RZ ;  /* 0xfffffffe0b0b7810 */ /* 0x000fe40007ffe1ff */
[----:B------:R-:W-:Y:S01]  /*0480*/  IADD3 R19, PT, PT, R3, 0x3, RZ ;  /* 0x0000000303137810 */ /* 0x000fe20007ffe0ff */
[----:B------:R-:W-:-:S02]  /*0490*/  IMAD R10, R10, R17, -0x3 ;  /* 0xfffffffd0a0a7424 */ /* 0x000fc400078e0211 */
[----:B------:R-:W-:-:S04]  /*04a0*/  IMAD R11, R11, R6, -R7 ;  /* 0x000000060b0b7224 */ /* 0x000fc800078e0a07 */
[----:B------:R-:W-:Y:S02]  /*04b0*/  IMAD R7, R10, R3, R11 ;  /* 0x000000030a077224 */ /* 0x000fe400078e020b */
[----:B------:R-:W-:-:S04]  /*04c0*/  IMAD.WIDE R10, R3, 0x4, RZ ;  /* 0x00000004030a7825 */ /* 0x000fc800078e02ff */
[----:B------:R-:W-:Y:S01]  /*04d0*/  IMAD R0, R0, -0x2, R7 ;  /* 0xfffffffe00007824 */ /* 0x000fe200078e0207 */
[----:B------:R-:W-:Y:S02]  /*04e0*/  LOP3.LUT R17, R10, 0xfffffffc, RZ, 0x3c, !PT ;  /* 0xfffffffc0a117812 */ /* 0x000fe400078e3cff */
[----:B------:R-:W-:Y:S02]  /*04f0*/  LOP3.LUT R11, RZ, R11, RZ, 0x33, !PT ;  /* 0x0000000bff0b7212 */ /* 0x000fe400078e33ff */
[----:B------:R-:W-:Y:S02]  /*0500*/  IADD3 R7, PT, PT, R0, -0x6, R13 ;  /* 0xfffffffa00077810 */ /* 0x000fe40007ffe00d */
[----:B------:R-:W-:-:S04]  /*0510*/  IADD3 R10, P0, PT, R4, R17, RZ ;  /* 0x00000011040a7210 */ /* 0x000fc80007f1e0ff */
[----:B------:R-:W-:Y:S01]  /*0520*/  IADD3.X R11, PT, PT, R5, R11, RZ, P0, !PT ;  /* 0x0000000b050b7210 */ /* 0x000fe200007fe4ff */
[----:B--2---:R-:W-:Y:S01]  /*0530*/  FADD R15, R12, R15 ;  /* 0x0000000f0c0f7221 */ /* 0x004fe20000000000 */
[----:B---3--:R-:W-:Y:S02]  /*0540*/  IMAD.WIDE R12, R7, 0x4, R8 ;  /* 0x00000004070c7825 */ /* 0x008fe400078e0208 */
[----:B------:R-:W1:Y:S02]  /*0550*/  LDC.64 R8, c[0x0][0x3a8] ;  /* 0x0000ea00ff087b82 */ /* 0x000e640000000a00 */
[----:B0-----:R-:W-:Y:S01]  /*0560*/  FMUL R17, R15, UR6 ;  /* 0x000000060f117c20 */ /* 0x001fe20008400000 */
[----:B------:R-:W-:-:S04]  /*0570*/  IMAD.WIDE R14, R19, 0x4, R4 ;  /* 0x00000004130e7825 */ /* 0x000fc800078e0204 */
[----:B------:R0:W-:Y:S04]  /*0580*/  STG.E desc[UR4][R12.64], R17 ;  /* 0x000000110c007986 */ /* 0x0001e8000c101904 */
[----:B------:R-:W2:Y:S04]  /*0590*/  LDG.E R14, desc[UR4][R14.64] ;  /* 0x000000040e0e7981 */ /* 0x000ea8000c1e1900 */
[----:B------:R3:W2:Y:S01]  /*05a0*/  LDG.E R19, desc[UR4][R10.64] ;  /* 0x000000040a137981 */ /* 0x0006a2000c1e1900 */
[C---:B------:R-:W-:Y:S02]  /*05b0*/  IADD3 R23, PT, PT, -R3.reuse, -0x2, RZ ;  /* 0xfffffffe03177810 */ /* 0x040fe40007ffe1ff */
[----:B------:R-:W-:-:S02]  /*05c0*/  SHF.L.U32 R0, R3, 0x1, RZ ;  /* 0x0000000103007819 */ /* 0x000fc400000006ff */
[----:B------:R-:W-:-:S03]  /*05d0*/  IADD3 R21, PT, PT, R3, 0x2, RZ ;  /* 0x0000000203157810 */ /* 0x000fc60007ffe0ff */
[-C--:B------:R-:W-:Y:S02]  /*05e0*/  IMAD R0, R23, R6.reuse, -R0 ;  /* 0x0000000617007224 */ /* 0x080fe400078e0a00 */
[----:B------:R-:W-:Y:S02]  /*05f0*/  IMAD R6, R21, R6, 0x6 ;  /* 0x0000000615067424 */ /* 0x000fe400078e0206 */
[----:B-1----:R-:W-:Y:S01]  /*0600*/  IMAD.WIDE R8, R7, 0x4, R8 ;  /* 0x0000000407087825 */ /* 0x002fe200078e0208 */
[----:B0-----:R-:W-:-:S03]  /*0610*/  IADD3 R13, PT, PT, R0, -0x3, RZ ;  /* 0xfffffffd000d7810 */ /* 0x001fc60007ffe0ff */
[----:B------:R-:W-:Y:S02]  /*0620*/  IMAD R3, R3, 0x3, R6 ;  /* 0x0000000303037824 */ /* 0x000fe400078e0206 */
[----:B------:R-:W-:Y:S02]  /*0630*/  IMAD.WIDE R4, R13, 0x4, R4 ;  /* 0x000000040d047825 */ /* 0x000fe400078e0204 */
[----:B------:R-:W0:Y:S02]  /*0640*/  LDC.64 R12, c[0x0][0x3b0] ;  /* 0x0000ec00ff0c7b82 */ /* 0x000e240000000a00 */
[----:B---3--:R-:W-:-:S04]  /*0650*/  IMAD.WIDE R10, R3, 0x4, R10 ;  /* 0x00000004030a7825 */ /* 0x008fc800078e020a */
[----:B--2---:R-:W-:-:S04]  /*0660*/  FADD R19, R14, R19 ;  /* 0x000000130e137221 */ /* 0x004fc80000000000 */
[----:B------:R-:W-:-:S05]  /*0670*/  FMUL R19, R19, UR7 ;  /* 0x0000000713137c20 */ /* 0x000fca0008400000 */
[----:B------:R-:W-:Y:S04]  /*0680*/  STG.E desc[UR4][R8.64], R19 ;  /* 0x0000001308007986 */ /* 0x000fe8000c101904 */
[----:B------:R-:W2:Y:S04]  /*0690*/  LDG.E R10, desc[UR4][R10.64] ;  /* 0x000000040a0a7981 */ /* 0x000ea8000c1e1900 */
[----:B------:R-:W2:Y:S01]  /*06a0*/  LDG.E R5, desc[UR4][R4.64] ;  /* 0x0000000404057981 */ /* 0x000ea2000c1e1900 */
[----:B0-----:R-:W-:-:S04]  /*06b0*/  IMAD.WIDE R6, R7, 0x4, R12 ;  /* 0x0000000407067825 */ /* 0x001fc800078e020c */
[----:B--2---:R-:W-:-:S04]  /*06c0*/  FADD R3, R10, R5 ;  /* 0x000000050a037221 */ /* 0x004fc80000000000 */
[----:B------:R-:W-:-:S05]  /*06d0*/  FMUL R3, R3, R2 ;  /* 0x0000000203037220 */ /* 0x000fca0000400000 */
[----:B------:R-:W-:Y:S01]  /*06e0*/  STG.E desc[UR4][R6.64], R3 ;  /* 0x0000000306007986 */ /* 0x000fe2000c101904 */
[----:B------:R-:W-:Y:S05]  /*06f0*/  EXIT ;  /* 0x000000000000794d */ /* 0x000fea0003800000 */
.L_x_1:
        /* <DEDUP_REMOVED lines=16> */
.L_x_3:


//--------------------- .nv.shared.reserved.0     --------------------------
	.section	.nv.shared.reserved.0,"aw",@nobits
	.weak		__nv_reservedSMEM_offset_0_alias
	.size		__nv_reservedSMEM_offset_0_alias, 0, 64
	.other		__nv_reservedSMEM_offset_0_alias,@"STO_CUDA_RESERVED_SHARED STV_DEFAULT"
__nv_reservedSMEM_offset_0_alias:
	.zero		0
	.zero		64


//--------------------- .nv.constant0._Z10initializePfS_S_S_fffiii --------------------------
	.section	.nv.constant0._Z10initializePfS_S_S_fffiii,"a",@progbits
	.sectionflags	@""
	.align	4
.nv.constant0._Z10initializePfS_S_S_fffiii:
	.zero		952


//--------------------- .nv.constant0._Z8gradientPPfS0_S0_S_S_S_S_fffiii --------------------------
	.section	.nv.constant0._Z8gradientPPfS0_S0_S_S_S_S_fffiii,"a",@progbits
	.sectionflags	@""
	.align	4
.nv.constant0._Z8gradientPPfS0_S0_S_S_S_S_fffiii:
	.zero		976


//--------------------- SYMBOLS --------------------------

	.type		.nv.reservedSmem.offset0,@object
	.size		.nv.reservedSmem.offset0,0x4
